//
// Generated by NVIDIA NVVM Compiler
//
// Compiler Build ID: CL-36424714
// Cuda compilation tools, release 13.0, V13.0.88
// Based on NVVM 20.0.0
//

.version 9.0
.target sm_100
.address_size 64

	// .globl	_Z13sample_kernelv

.visible .entry _Z13sample_kernelv()
{


	ret;

}


// ===== COMPILED SASS (sm_100) =====

	.target	sm_100

	.elftype	@"ET_EXEC"


//--------------------- .note.nv.tkinfo           --------------------------
	.section	.note.nv.tkinfo,"",@"SHT_NOTE"
	.sectionflags	@"SHF_NOTE_NV_TKINFO"
	.tkinfo
        /*0018*/ 	.word	0x00000002
        /*0030*/ 	.string	""
        /*0030*/ 	.string	"ptxas"
        /*0030*/ 	.string	"Cuda compilation tools, release 13.0, V13.0.88"
        /*0030*/ 	.string	"Build cuda_13.0.r13.0/compiler.36424714_0"
        /*0030*/ 	.string	"-arch sm_100 -m 64 "



//--------------------- .note.nv.cuinfo           --------------------------
	.section	.note.nv.cuinfo,"",@"SHT_NOTE"
	.sectionflags	@"SHF_NOTE_NV_CUINFO"
        /*0018*/ 	.short	0x0002
        /*001a*/ 	.short	0x0064
        /*001c*/ 	.short	0x0082
	.zero		2


//--------------------- .nv.info                  --------------------------
	.section	.nv.info,"",@"SHT_CUDA_INFO"
	.align	4


	//----- nvinfo : EIATTR_REGCOUNT
	.align		4
        /*0000*/ 	.byte	0x04, 0x2f
        /*0002*/ 	.short	(.L_1 - .L_0)
	.align		4
.L_0:
        /*0004*/ 	.word	index@(_Z13sample_kernelv)
        /*0008*/ 	.word	0x00000004


	//----- nvinfo : EIATTR_FRAME_SIZE
	.align		4
.L_1:
        /*000c*/ 	.byte	0x04, 0x11
        /*000e*/ 	.short	(.L_3 - .L_2)
	.align		4
.L_2:
        /*0010*/ 	.word	index@(_Z13sample_kernelv)
        /*0014*/ 	.word	0x00000000


	//----- nvinfo : EIATTR_MIN_STACK_SIZE
	.align		4
.L_3:
        /*0018*/ 	.byte	0x04, 0x12
        /*001a*/ 	.short	(.L_5 - .L_4)
	.align		4
.L_4:
        /*001c*/ 	.word	index@(_Z13sample_kernelv)
        /*0020*/ 	.word	0x00000000
.L_5:


//--------------------- .nv.compat                --------------------------
	.section	.nv.compat,"",@"SHT_CUDA_COMPAT_INFO"
	.align	4
        /*0000*/ 	.byte	0x02, 0x09, 0x00, 0x00, 0x02, 0x02, 0x01, 0x00, 0x02, 0x05, 0x05, 0x00, 0x03, 0x07, 0x01, 0x01
        /*0010*/ 	.byte	0x02, 0x03, 0x00, 0x00, 0x02, 0x06, 0x01, 0x00, 0x04, 0x0b, 0x08, 0x00, 0x09, 0x00, 0x00, 0x00
        /*0020*/ 	.byte	0x00, 0x00, 0x00, 0x00


//--------------------- .nv.info._Z13sample_kernelv --------------------------
	.section	.nv.info._Z13sample_kernelv,"",@"SHT_CUDA_INFO"
	.sectionflags	@""
	.align	4


	//----- nvinfo : EIATTR_CUDA_API_VERSION
	.align		4
        /*0000*/ 	.byte	0x04, 0x37
        /*0002*/ 	.short	(.L_7 - .L_6)
.L_6:
        /*0004*/ 	.word	0x00000082


	//----- nvinfo : EIATTR_SPARSE_MMA_MASK
	.align		4
.L_7:
        /*0008*/ 	.byte	0x03, 0x50
        /*000a*/ 	.short	0x0000


	//----- nvinfo : EIATTR_MAXREG_COUNT
	.align		4
        /*000c*/ 	.byte	0x03, 0x1b
        /*000e*/ 	.short	0x00ff


	//----- nvinfo : EIATTR_MERCURY_ISA_VERSION
	.align		4
        /*0010*/ 	.byte	0x03, 0x5f
        /*0012*/ 	.short	0x0101


	//----- nvinfo : EIATTR_VRC_CTA_INIT_COUNT
	.align		4
        /*0014*/ 	.byte	0x02, 0x4a
	.zero		1
	.zero		1


	//----- nvinfo : EIATTR_EXIT_INSTR_OFFSETS
	.align		4
        /*0018*/ 	.byte	0x04, 0x1c
        /*001a*/ 	.short	(.L_9 - .L_8)


	//   ....[0]....
.L_8:
        /*001c*/ 	.word	0x00000010


	//----- nvinfo : EIATTR_SW_WAR
	.align		4
.L_9:
        /*0020*/ 	.byte	0x04, 0x36
        /*0022*/ 	.short	(.L_11 - .L_10)
.L_10:
        /*0024*/ 	.word	0x00000008
.L_11:


//--------------------- .nv.callgraph             --------------------------
	.section	.nv.callgraph,"",@"SHT_CUDA_CALLGRAPH"
	.align	4
	.sectionentsize	8
	.align		4
        /*0000*/ 	.word	0x00000000
	.align		4
        /*0004*/ 	.word	0xffffffff
	.align		4
        /*0008*/ 	.word	0x00000000
	.align		4
        /*000c*/ 	.word	0xfffffffe
	.align		4
        /*0010*/ 	.word	0x00000000
	.align		4
        /*0014*/ 	.word	0xfffffffd
	.align		4
        /*0018*/ 	.word	0x00000000
	.align		4
        /*001c*/ 	.word	0xfffffffc


//--------------------- .text._Z13sample_kernelv  --------------------------
	.section	.text._Z13sample_kernelv,"ax",@progbits
	.align	128
        .global         _Z13sample_kernelv
        .type           _Z13sample_kernelv,@function
        .size           _Z13sample_kernelv,(.L_x_1 - _Z13sample_kernelv)
        .other          _Z13sample_kernelv,@"STO_CUDA_ENTRY STV_DEFAULT"
_Z13sample_kernelv:
.text._Z13sample_kernelv:
[----:B------:R-:W-:Y:S01]  /*0000*/  LDC R1, c[0x0][0x37c] ;  /* 0x0000df00ff017b82 */ /* 0x000fe20000000800 */
[----:B------:R-:W-:Y:S05]  /*0010*/  EXIT ;  /* 0x000000000000794d */ /* 0x000fea0003800000 */
.L_x_0:
[----:B------:R-:W-:-:S00]  /*0020*/  BRA `(.L_x_0) ;  /* 0xfffffffc00fc7947 */ /* 0x000fc0000383ffff */
[----:B------:R-:W-:-:S00]  /*0030*/  NOP ;  /* 0x0000000000007918 */ /* 0x000fc00000000000 */
        /* <DEDUP_REMOVED lines=12> */
.L_x_1:


//--------------------- .nv.shared.reserved.0     --------------------------
	.section	.nv.shared.reserved.0,"aw",@nobits
	.weak		__nv_reservedSMEM_offset_0_alias
	.size		__nv_reservedSMEM_offset_0_alias, 0, 64
	.other		__nv_reservedSMEM_offset_0_alias,@"STO_CUDA_RESERVED_SHARED STV_DEFAULT"
__nv_reservedSMEM_offset_0_alias:
	.zero		0
	.zero		64


//--------------------- .nv.constant0._Z13sample_kernelv --------------------------
	.section	.nv.constant0._Z13sample_kernelv,"a",@progbits
	.sectionflags	@""
	.align	4
.nv.constant0._Z13sample_kernelv:
	.zero		896


//--------------------- SYMBOLS --------------------------

	.type		.nv.reservedSmem.offset0,@object
	.size		.nv.reservedSmem.offset0,0x4
